//
// Generated by NVIDIA NVVM Compiler
//
// Compiler Build ID: CL-36424714
// Cuda compilation tools, release 13.0, V13.0.88
// Based on NVVM 20.0.0
//

.version 9.0
.target sm_100
.address_size 64

	// .globl	_Z5matchPjPcjPhS1_

.visible .entry _Z5matchPjPcjPhS1_(
	.param .u64 .ptr .align 1 _Z5matchPjPcjPhS1__param_0,
	.param .u64 .ptr .align 1 _Z5matchPjPcjPhS1__param_1,
	.param .u32 _Z5matchPjPcjPhS1__param_2,
	.param .u64 .ptr .align 1 _Z5matchPjPcjPhS1__param_3,
	.param .u64 .ptr .align 1 _Z5matchPjPcjPhS1__param_4
)
{
	.reg .pred 	%p<11>;
	.reg .b16 	%rs<4>;
	.reg .b32 	%r<20>;
	.reg .b64 	%rd<29>;

	ld.param.u64 	%rd8, [_Z5matchPjPcjPhS1__param_0];
	ld.param.u64 	%rd10, [_Z5matchPjPcjPhS1__param_1];
	ld.param.u32 	%r11, [_Z5matchPjPcjPhS1__param_2];
	ld.param.u64 	%rd11, [_Z5matchPjPcjPhS1__param_3];
	ld.param.u64 	%rd9, [_Z5matchPjPcjPhS1__param_4];
	cvta.to.global.u64 	%rd1, %rd11;
	cvta.to.global.u64 	%rd2, %rd10;
	mov.u32 	%r12, %ctaid.x;
	mov.u32 	%r1, %ntid.x;
	mov.u32 	%r13, %tid.x;
	mad.lo.s32 	%r18, %r12, %r1, %r13;
	setp.ge.u32 	%p1, %r18, %r11;
	@%p1 bra 	$L__BB0_10;
	cvta.to.global.u64 	%rd3, %rd8;
	mov.u32 	%r14, %nctaid.x;
	mul.lo.s32 	%r3, %r14, %r1;
	cvta.to.global.u64 	%rd4, %rd9;
$L__BB0_2:
	cvt.s64.s32 	%rd12, %r18;
	add.s64 	%rd13, %rd2, %rd12;
	ld.global.u8 	%rs1, [%rd13];
	setp.eq.s16 	%p2, %rs1, 78;
	@%p2 bra 	$L__BB0_9;
	cvt.u64.u16 	%rd14, %rs1;
	cvt.s64.s8 	%rd15, %rd14;
	add.s64 	%rd16, %rd1, %rd15;
	ld.global.u8 	%rd17, [%rd16];
	add.s64 	%rd28, %rd17, -1;
	mov.u32 	%r19, %r18;
$L__BB0_4:
	shl.b64 	%rd18, %rd28, 2;
	add.s64 	%rd19, %rd3, %rd18;
	ld.global.u32 	%r6, [%rd19];
	mul.lo.s32 	%r7, %r6, 5;
	mul.wide.s32 	%rd20, %r7, 4;
	add.s64 	%rd21, %rd3, %rd20;
	ld.global.u32 	%r8, [%rd21+16];
	setp.eq.s32 	%p3, %r8, 0;
	@%p3 bra 	$L__BB0_6;
	cvt.s64.s32 	%rd22, %r8;
	add.s64 	%rd23, %rd4, %rd22;
	mov.b16 	%rs3, 49;
	st.global.u8 	[%rd23+-1], %rs3;
$L__BB0_6:
	add.s32 	%r9, %r19, 1;
	setp.gt.u32 	%p4, %r9, %r11;
	setp.eq.s32 	%p5, %r6, 0;
	or.pred  	%p6, %p4, %p5;
	@%p6 bra 	$L__BB0_9;
	cvt.s64.s32 	%rd24, %r19;
	add.s64 	%rd25, %rd2, %rd24;
	ld.global.s8 	%rs2, [%rd25+1];
	setp.lt.s16 	%p7, %rs2, 65;
	setp.eq.s16 	%p8, %rs2, 78;
	or.pred  	%p9, %p8, %p7;
	@%p9 bra 	$L__BB0_9;
	cvt.s64.s16 	%rd26, %rs2;
	add.s64 	%rd27, %rd1, %rd26;
	ld.global.u8 	%r15, [%rd27];
	add.s32 	%r16, %r7, %r15;
	add.s32 	%r17, %r16, -1;
	cvt.s64.s32 	%rd28, %r17;
	mov.u32 	%r19, %r9;
	bra.uni 	$L__BB0_4;
$L__BB0_9:
	add.s32 	%r18, %r18, %r3;
	setp.lt.u32 	%p10, %r18, %r11;
	@%p10 bra 	$L__BB0_2;
$L__BB0_10:
	ret;

}


// ===== COMPILED SASS (sm_100) =====

	.target	sm_100

	.elftype	@"ET_EXEC"


//--------------------- .note.nv.tkinfo           --------------------------
	.section	.note.nv.tkinfo,"",@"SHT_NOTE"
	.sectionflags	@"SHF_NOTE_NV_TKINFO"
	.tkinfo
        /*0018*/ 	.word	0x00000002
        /*0030*/ 	.string	""
        /*0030*/ 	.string	"ptxas"
        /*0030*/ 	.string	"Cuda compilation tools, release 13.0, V13.0.88"
        /*0030*/ 	.string	"Build cuda_13.0.r13.0/compiler.36424714_0"
        /*0030*/ 	.string	"-arch sm_100 -m 64 "



//--------------------- .note.nv.cuinfo           --------------------------
	.section	.note.nv.cuinfo,"",@"SHT_NOTE"
	.sectionflags	@"SHF_NOTE_NV_CUINFO"
        /*0018*/ 	.short	0x0002
        /*001a*/ 	.short	0x0064
        /*001c*/ 	.short	0x0082
	.zero		2


//--------------------- .nv.info                  --------------------------
	.section	.nv.info,"",@"SHT_CUDA_INFO"
	.align	4


	//----- nvinfo : EIATTR_REGCOUNT
	.align		4
        /*0000*/ 	.byte	0x04, 0x2f
        /*0002*/ 	.short	(.L_1 - .L_0)
	.align		4
.L_0:
        /*0004*/ 	.word	index@(_Z5matchPjPcjPhS1_)
        /*0008*/ 	.word	0x00000010


	//----- nvinfo : EIATTR_FRAME_SIZE
	.align		4
.L_1:
        /*000c*/ 	.byte	0x04, 0x11
        /*000e*/ 	.short	(.L_3 - .L_2)
	.align		4
.L_2:
        /*0010*/ 	.word	index@(_Z5matchPjPcjPhS1_)
        /*0014*/ 	.word	0x00000000


	//----- nvinfo : EIATTR_MIN_STACK_SIZE
	.align		4
.L_3:
        /*0018*/ 	.byte	0x04, 0x12
        /*001a*/ 	.short	(.L_5 - .L_4)
	.align		4
.L_4:
        /*001c*/ 	.word	index@(_Z5matchPjPcjPhS1_)
        /*0020*/ 	.word	0x00000000
.L_5:


//--------------------- .nv.compat                --------------------------
	.section	.nv.compat,"",@"SHT_CUDA_COMPAT_INFO"
	.align	4
        /*0000*/ 	.byte	0x02, 0x09, 0x00, 0x00, 0x02, 0x02, 0x01, 0x00, 0x02, 0x05, 0x05, 0x00, 0x03, 0x07, 0x01, 0x01
        /*0010*/ 	.byte	0x02, 0x03, 0x00, 0x00, 0x02, 0x06, 0x01, 0x00, 0x04, 0x0b, 0x08, 0x00, 0x09, 0x00, 0x00, 0x00
        /*0020*/ 	.byte	0x00, 0x00, 0x00, 0x00


//--------------------- .nv.info._Z5matchPjPcjPhS1_ --------------------------
	.section	.nv.info._Z5matchPjPcjPhS1_,"",@"SHT_CUDA_INFO"
	.sectionflags	@""
	.align	4


	//----- nvinfo : EIATTR_CUDA_API_VERSION
	.align		4
        /*0000*/ 	.byte	0x04, 0x37
        /*0002*/ 	.short	(.L_7 - .L_6)
.L_6:
        /*0004*/ 	.word	0x00000082


	//----- nvinfo : EIATTR_KPARAM_INFO
	.align		4
.L_7:
        /*0008*/ 	.byte	0x04, 0x17
        /*000a*/ 	.short	(.L_9 - .L_8)
.L_8:
        /*000c*/ 	.word	0x00000000
        /*0010*/ 	.short	0x0004
        /*0012*/ 	.short	0x0020
        /*0014*/ 	.byte	0x00, 0xf5, 0x21, 0x00


	//----- nvinfo : EIATTR_KPARAM_INFO
	.align		4
.L_9:
        /*0018*/ 	.byte	0x04, 0x17
        /*001a*/ 	.short	(.L_11 - .L_10)
.L_10:
        /*001c*/ 	.word	0x00000000
        /*0020*/ 	.short	0x0003
        /*0022*/ 	.short	0x0018
        /*0024*/ 	.byte	0x00, 0xf5, 0x21, 0x00


	//----- nvinfo : EIATTR_KPARAM_INFO
	.align		4
.L_11:
        /*0028*/ 	.byte	0x04, 0x17
        /*002a*/ 	.short	(.L_13 - .L_12)
.L_12:
        /*002c*/ 	.word	0x00000000
        /*0030*/ 	.short	0x0002
        /*0032*/ 	.short	0x0010
        /*0034*/ 	.byte	0x00, 0xf0, 0x11, 0x00


	//----- nvinfo : EIATTR_KPARAM_INFO
	.align		4
.L_13:
        /*0038*/ 	.byte	0x04, 0x17
        /*003a*/ 	.short	(.L_15 - .L_14)
.L_14:
        /*003c*/ 	.word	0x00000000
        /*0040*/ 	.short	0x0001
        /*0042*/ 	.short	0x0008
        /*0044*/ 	.byte	0x00, 0xf5, 0x21, 0x00


	//----- nvinfo : EIATTR_KPARAM_INFO
	.align		4
.L_15:
        /*0048*/ 	.byte	0x04, 0x17
        /*004a*/ 	.short	(.L_17 - .L_16)
.L_16:
        /*004c*/ 	.word	0x00000000
        /*0050*/ 	.short	0x0000
        /*0052*/ 	.short	0x0000
        /*0054*/ 	.byte	0x00, 0xf5, 0x21, 0x00


	//----- nvinfo : EIATTR_SPARSE_MMA_MASK
	.align		4
.L_17:
        /*0058*/ 	.byte	0x03, 0x50
        /*005a*/ 	.short	0x0000


	//----- nvinfo : EIATTR_MAXREG_COUNT
	.align		4
        /*005c*/ 	.byte	0x03, 0x1b
        /*005e*/ 	.short	0x00ff


	//----- nvinfo : EIATTR_MERCURY_ISA_VERSION
	.align		4
        /*0060*/ 	.byte	0x03, 0x5f
        /*0062*/ 	.short	0x0101


	//----- nvinfo : EIATTR_VRC_CTA_INIT_COUNT
	.align		4
        /*0064*/ 	.byte	0x02, 0x4a
	.zero		1
	.zero		1


	//----- nvinfo : EIATTR_EXIT_INSTR_OFFSETS
	.align		4
        /*0068*/ 	.byte	0x04, 0x1c
        /*006a*/ 	.short	(.L_19 - .L_18)


	//   ....[0]....
.L_18:
        /*006c*/ 	.word	0x00000070


	//   ....[1]....
        /*0070*/ 	.word	0x00000440


	//----- nvinfo : EIATTR_CRS_STACK_SIZE
	.align		4
.L_19:
        /*0074*/ 	.byte	0x04, 0x1e
        /*0076*/ 	.short	(.L_21 - .L_20)
.L_20:
        /*0078*/ 	.word	0x00000000


	//----- nvinfo : EIATTR_CBANK_PARAM_SIZE
	.align		4
.L_21:
        /*007c*/ 	.byte	0x03, 0x19
        /*007e*/ 	.short	0x0028


	//----- nvinfo : EIATTR_PARAM_CBANK
	.align		4
        /*0080*/ 	.byte	0x04, 0x0a
        /*0082*/ 	.short	(.L_23 - .L_22)
	.align		4
.L_22:
        /*0084*/ 	.word	index@(.nv.constant0._Z5matchPjPcjPhS1_)
        /*0088*/ 	.short	0x0380
        /*008a*/ 	.short	0x0028


	//----- nvinfo : EIATTR_SW_WAR
	.align		4
.L_23:
        /*008c*/ 	.byte	0x04, 0x36
        /*008e*/ 	.short	(.L_25 - .L_24)
.L_24:
        /*0090*/ 	.word	0x00000008
.L_25:


//--------------------- .nv.callgraph             --------------------------
	.section	.nv.callgraph,"",@"SHT_CUDA_CALLGRAPH"
	.align	4
	.sectionentsize	8
	.align		4
        /*0000*/ 	.word	0x00000000
	.align		4
        /*0004*/ 	.word	0xffffffff
	.align		4
        /*0008*/ 	.word	0x00000000
	.align		4
        /*000c*/ 	.word	0xfffffffe
	.align		4
        /*0010*/ 	.word	0x00000000
	.align		4
        /*0014*/ 	.word	0xfffffffd
	.align		4
        /*0018*/ 	.word	0x00000000
	.align		4
        /*001c*/ 	.word	0xfffffffc


//--------------------- .text._Z5matchPjPcjPhS1_  --------------------------
	.section	.text._Z5matchPjPcjPhS1_,"ax",@progbits
	.align	128
        .global         _Z5matchPjPcjPhS1_
        .type           _Z5matchPjPcjPhS1_,@function
        .size           _Z5matchPjPcjPhS1_,(.L_x_6 - _Z5matchPjPcjPhS1_)
        .other          _Z5matchPjPcjPhS1_,@"STO_CUDA_ENTRY STV_DEFAULT"
_Z5matchPjPcjPhS1_:
.text._Z5matchPjPcjPhS1_:
[----:B------:R-:W-:Y:S01]  /*0000*/  LDC R1, c[0x0][0x37c] ;  /* 0x0000df00ff017b82 */ /* 0x000fe20000000800 */
[----:B------:R-:W0:Y:S07]  /*0010*/  S2R R0, SR_TID.X ;  /* 0x0000000000007919 */ /* 0x000e2e0000002100 */
[----:B------:R-:W0:Y:S01]  /*0020*/  S2UR UR4, SR_CTAID.X ;  /* 0x00000000000479c3 */ /* 0x000e220000002500 */
[----:B------:R-:W1:Y:S07]  /*0030*/  LDCU UR5, c[0x0][0x390] ;  /* 0x00007200ff0577ac */ /* 0x000e6e0008000800 */
[----:B------:R-:W0:Y:S02]  /*0040*/  LDC R5, c[0x0][0x360] ;  /* 0x0000d800ff057b82 */ /* 0x000e240000000800 */
[----:B0-----:R-:W-:-:S05]  /*0050*/  IMAD R0, R5, UR4, R0 ;  /* 0x0000000405007c24 */ /* 0x001fca000f8e0200 */
[----:B-1----:R-:W-:-:S13]  /*0060*/  ISETP.GE.U32.AND P0, PT, R0, UR5, PT ;  /* 0x0000000500007c0c */ /* 0x002fda000bf06070 */
[----:B------:R-:W-:Y:S05]  /*0070*/  @P0 EXIT ;  /* 0x000000000000094d */ /* 0x000fea0003800000 */
[----:B------:R-:W0:Y:S01]  /*0080*/  LDCU UR4, c[0x0][0x370] ;  /* 0x00006e00ff0477ac */ /* 0x000e220008000800 */
[----:B------:R-:W1:Y:S01]  /*0090*/  LDCU.64 UR6, c[0x0][0x358] ;  /* 0x00006b00ff0677ac */ /* 0x000e620008000a00 */
[----:B------:R-:W2:Y:S01]  /*00a0*/  LDCU UR10, c[0x0][0x390] ;  /* 0x00007200ff0a77ac */ /* 0x000ea20008000800 */
[----:B------:R-:W3:Y:S01]  /*00b0*/  LDCU.64 UR12, c[0x0][0x388] ;  /* 0x00007100ff0c77ac */ /* 0x000ee20008000a00 */
[----:B------:R-:W4:Y:S01]  /*00c0*/  LDCU.64 UR14, c[0x0][0x398] ;  /* 0x00007300ff0e77ac */ /* 0x000f220008000a00 */
[----:B0-----:R-:W-:Y:S01]  /*00d0*/  IMAD R5, R5, UR4, RZ ;  /* 0x0000000405057c24 */ /* 0x001fe2000f8e02ff */
[----:B-1----:R-:W0:Y:S06]  /*00e0*/  LDCU.64 UR8, c[0x0][0x380] ;  /* 0x00007000ff0877ac */ /* 0x002e2c0008000a00 */
.L_x_4:
[----:B------:R-:W1:Y:S02]  /*00f0*/  LDCU.64 UR4, c[0x0][0x388] ;  /* 0x00007100ff0477ac */ /* 0x000e640008000a00 */
[----:B-1----:R-:W-:-:S04]  /*0100*/  IADD3 R2, P0, PT, R0, UR4, RZ ;  /* 0x0000000400027c10 */ /* 0x002fc8000ff1e0ff */
[----:B------:R-:W-:-:S05]  /*0110*/  LEA.HI.X.SX32 R3, R0, UR5, 0x1, P0 ;  /* 0x0000000500037c11 */ /* 0x000fca00080f0eff */
[----:B------:R-:W5:Y:S01]  /*0120*/  LDG.E.U8 R2, desc[UR6][R2.64] ;  /* 0x0000000602027981 */ /* 0x000f62000c1e1100 */
[----:B------:R-:W-:Y:S01]  /*0130*/  BSSY.RECONVERGENT B0, `(.L_x_0) ;  /* 0x000002c000007945 */ /* 0x000fe20003800200 */
[----:B-----5:R-:W-:-:S13]  /*0140*/  ISETP.NE.AND P0, PT, R2, 0x4e, PT ;  /* 0x0000004e0200780c */ /* 0x020fda0003f05270 */
[----:B------:R-:W-:Y:S05]  /*0150*/  @!P0 BRA `(.L_x_1) ;  /* 0x0000000000a48947 */ /* 0x000fea0003800000 */
[----:B------:R-:W1:Y:S01]  /*0160*/  LDCU.64 UR4, c[0x0][0x398] ;  /* 0x00007300ff0477ac */ /* 0x000e620008000a00 */
[----:B------:R-:W-:-:S04]  /*0170*/  PRMT R2, R2, 0x8880, RZ ;  /* 0x0000888002027816 */ /* 0x000fc800000000ff */
[----:B-1----:R-:W-:-:S04]  /*0180*/  IADD3 R6, P0, PT, R2, UR4, RZ ;  /* 0x0000000402067c10 */ /* 0x002fc8000ff1e0ff */
[----:B------:R-:W-:Y:S02]  /*0190*/  LEA.HI.X.SX32 R7, R2, UR5, 0x1, P0 ;  /* 0x0000000502077c11 */ /* 0x000fe400080f0eff */
[----:B------:R-:W1:Y:S03]  /*01a0*/  LDC.64 R2, c[0x0][0x380] ;  /* 0x0000e000ff027b82 */ /* 0x000e660000000a00 */
[----:B------:R-:W5:Y:S01]  /*01b0*/  LDG.E.U8 R6, desc[UR6][R6.64] ;  /* 0x0000000606067981 */ /* 0x000f62000c1e1100 */
[----:B------:R-:W-:Y:S01]  /*01c0*/  BSSY.RECONVERGENT B1, `(.L_x_1) ;  /* 0x0000022000017945 */ /* 0x000fe20003800200 */
[----:B------:R-:W-:Y:S01]  /*01d0*/  IMAD.MOV.U32 R4, RZ, RZ, R0 ;  /* 0x000000ffff047224 */ /* 0x000fe200078e0000 */
[----:B-----5:R-:W-:-:S05]  /*01e0*/  IADD3 R9, P0, PT, R6, -0x1, RZ ;  /* 0xffffffff06097810 */ /* 0x020fca0007f1e0ff */
[----:B-1----:R-:W-:-:S08]  /*01f0*/  IMAD.X R10, RZ, RZ, -0x1, P0 ;  /* 0xffffffffff0a7424 */ /* 0x002fd000000e06ff */
.L_x_3:
[----:B0-----:R-:W-:-:S04]  /*0200*/  LEA R8, P0, R9, UR8, 0x2 ;  /* 0x0000000809087c11 */ /* 0x001fc8000f8010ff */
[----:B------:R-:W-:-:S05]  /*0210*/  LEA.HI.X R9, R9, UR9, R10, 0x2, P0 ;  /* 0x0000000909097c11 */ /* 0x000fca00080f140a */
[----:B------:R-:W5:Y:S02]  /*0220*/  LDG.E R8, desc[UR6][R8.64] ;  /* 0x0000000608087981 */ /* 0x000f64000c1e1900 */
[----:B-----5:R-:W-:-:S04]  /*0230*/  IMAD R13, R8, 0x5, RZ ;  /* 0x00000005080d7824 */ /* 0x020fc800078e02ff */
[----:B------:R-:W-:-:S06]  /*0240*/  IMAD.WIDE R6, R13, 0x4, R2 ;  /* 0x000000040d067825 */ /* 0x000fcc00078e0202 */
[----:B------:R-:W5:Y:S01]  /*0250*/  LDG.E R6, desc[UR6][R6.64+0x10] ;  /* 0x0000100606067981 */ /* 0x000f62000c1e1900 */
[----:B------:R-:W-:Y:S01]  /*0260*/  IMAD.MOV.U32 R12, RZ, RZ, 0x31 ;  /* 0x00000031ff0c7424 */ /* 0x000fe200078e00ff */
[----:B-----5:R-:W-:-:S13]  /*0270*/  ISETP.NE.AND P0, PT, R6, RZ, PT ;  /* 0x000000ff0600720c */ /* 0x020fda0003f05270 */
[----:B------:R-:W0:Y:S01]  /*0280*/  @P0 LDC.64 R10, c[0x0][0x3a0] ;  /* 0x0000e800ff0a0b82 */ /* 0x000e220000000a00 */
[----:B------:R-:W-:Y:S01]  /*0290*/  @P0 PRMT R7, R12, 0x7610, R7 ;  /* 0x000076100c070816 */ /* 0x000fe20000000007 */
[----:B------:R-:W-:Y:S01]  /*02a0*/  VIADD R12, R4, 0x1 ;  /* 0x00000001040c7836 */ /* 0x000fe20000000000 */
[----:B0-----:R-:W-:-:S04]  /*02b0*/  @P0 IADD3 R10, P1, PT, R6, R10, RZ ;  /* 0x0000000a060a0210 */ /* 0x001fc80007f3e0ff */
[----:B------:R-:W-:-:S05]  /*02c0*/  @P0 LEA.HI.X.SX32 R11, R6, R11, 0x1, P1 ;  /* 0x0000000b060b0211 */ /* 0x000fca00008f0eff */
[----:B------:R0:W-:Y:S01]  /*02d0*/  @P0 STG.E.U8 desc[UR6][R10.64+-0x1], R7 ;  /* 0xffffff070a000986 */ /* 0x0001e2000c101106 */
[----:B------:R-:W-:-:S04]  /*02e0*/  ISETP.NE.AND P0, PT, R8, RZ, PT ;  /* 0x000000ff0800720c */ /* 0x000fc80003f05270 */
[----:B--2---:R-:W-:-:S13]  /*02f0*/  ISETP.GT.U32.OR P0, PT, R12, UR10, !P0 ;  /* 0x0000000a0c007c0c */ /* 0x004fda000c704470 */
[----:B0-----:R-:W-:Y:S05]  /*0300*/  @P0 BRA `(.L_x_2) ;  /* 0x0000000000340947 */ /* 0x001fea0003800000 */
[----:B---3--:R-:W-:-:S04]  /*0310*/  IADD3 R6, P0, PT, R4, UR12, RZ ;  /* 0x0000000c04067c10 */ /* 0x008fc8000ff1e0ff */
[----:B------:R-:W-:-:S06]  /*0320*/  LEA.HI.X.SX32 R7, R4, UR13, 0x1, P0 ;  /* 0x0000000d04077c11 */ /* 0x000fcc00080f0eff */
[----:B------:R-:W2:Y:S02]  /*0330*/  LDG.E.S8 R7, desc[UR6][R6.64+0x1] ;  /* 0x0000010606077981 */ /* 0x000ea4000c1e1300 */
[----:B--2---:R-:W-:-:S04]  /*0340*/  ISETP.GE.AND P0, PT, R7, 0x41, PT ;  /* 0x000000410700780c */ /* 0x004fc80003f06270 */
[----:B------:R-:W-:-:S13]  /*0350*/  ISETP.EQ.OR P0, PT, R7, 0x4e, !P0 ;  /* 0x0000004e0700780c */ /* 0x000fda0004702670 */
[----:B------:R-:W-:Y:S05]  /*0360*/  @P0 BRA `(.L_x_2) ;  /* 0x00000000001c0947 */ /* 0x000fea0003800000 */
[----:B----4-:R-:W-:-:S04]  /*0370*/  IADD3 R6, P0, PT, R7, UR14, RZ ;  /* 0x0000000e07067c10 */ /* 0x010fc8000ff1e0ff */
[----:B------:R-:W-:-:S05]  /*0380*/  LEA.HI.X.SX32 R7, R7, UR15, 0x1, P0 ;  /* 0x0000000f07077c11 */ /* 0x000fca00080f0eff */
[----:B------:R-:W2:Y:S01]  /*0390*/  LDG.E.U8 R6, desc[UR6][R6.64] ;  /* 0x0000000606067981 */ /* 0x000ea2000c1e1100 */
[----:B------:R-:W-:Y:S01]  /*03a0*/  IMAD.MOV.U32 R4, RZ, RZ, R12 ;  /* 0x000000ffff047224 */ /* 0x000fe200078e000c */
[----:B--2---:R-:W-:-:S04]  /*03b0*/  IADD3 R9, PT, PT, R13, -0x1, R6 ;  /* 0xffffffff0d097810 */ /* 0x004fc80007ffe006 */
[----:B------:R-:W-:Y:S01]  /*03c0*/  SHF.R.S32.HI R10, RZ, 0x1f, R9 ;  /* 0x0000001fff0a7819 */ /* 0x000fe20000011409 */
[----:B------:R-:W-:Y:S06]  /*03d0*/  BRA `(.L_x_3) ;  /* 0xfffffffc00887947 */ /* 0x000fec000383ffff */
.L_x_2:
[----:B---34-:R-:W-:Y:S05]  /*03e0*/  BSYNC.RECONVERGENT B1 ;  /* 0x0000000000017941 */ /* 0x018fea0003800200 */
.L_x_1:
[----:B0-234-:R-:W-:Y:S05]  /*03f0*/  BSYNC.RECONVERGENT B0 ;  /* 0x0000000000007941 */ /* 0x01dfea0003800200 */
.L_x_0:
[----:B------:R-:W0:Y:S01]  /*0400*/  LDCU UR4, c[0x0][0x390] ;  /* 0x00007200ff0477ac */ /* 0x000e220008000800 */
[----:B------:R-:W-:-:S05]  /*0410*/  IMAD.IADD R0, R5, 0x1, R0 ;  /* 0x0000000105007824 */ /* 0x000fca00078e0200 */
[----:B0-----:R-:W-:-:S13]  /*0420*/  ISETP.GE.U32.AND P0, PT, R0, UR4, PT ;  /* 0x0000000400007c0c */ /* 0x001fda000bf06070 */
[----:B------:R-:W-:Y:S05]  /*0430*/  @!P0 BRA `(.L_x_4) ;  /* 0xfffffffc002c8947 */ /* 0x000fea000383ffff */
[----:B------:R-:W-:Y:S05]  /*0440*/  EXIT ;  /* 0x000000000000794d */ /* 0x000fea0003800000 */
.L_x_5:
[----:B------:R-:W-:-:S00]  /*0450*/  BRA `(.L_x_5) ;  /* 0xfffffffc00fc7947 */ /* 0x000fc0000383ffff */
[----:B------:R-:W-:-:S00]  /*0460*/  NOP ;  /* 0x0000000000007918 */ /* 0x000fc00000000000 */
        /* <DEDUP_REMOVED lines=9> */
.L_x_6:


//--------------------- .nv.shared.reserved.0     --------------------------
	.section	.nv.shared.reserved.0,"aw",@nobits
	.weak		__nv_reservedSMEM_offset_0_alias
	.size		__nv_reservedSMEM_offset_0_alias, 0, 64
	.other		__nv_reservedSMEM_offset_0_alias,@"STO_CUDA_RESERVED_SHARED STV_DEFAULT"
__nv_reservedSMEM_offset_0_alias:
	.zero		0
	.zero		64


//--------------------- .nv.constant0._Z5matchPjPcjPhS1_ --------------------------
	.section	.nv.constant0._Z5matchPjPcjPhS1_,"a",@progbits
	.sectionflags	@""
	.align	4
.nv.constant0._Z5matchPjPcjPhS1_:
	.zero		936


//--------------------- SYMBOLS --------------------------

	.type		.nv.reservedSmem.offset0,@object
	.size		.nv.reservedSmem.offset0,0x4
